	.headerflags	@"EF_CUDA_TEXMODE_UNIFIED EF_CUDA_64BIT_ADDRESS EF_CUDA_ACCELERATORS EF_CUDA_SM90 EF_CUDA_VIRTUAL_SM(EF_CUDA_SM90)"
	.elftype	@"ET_EXEC"


//--------------------- .nv.info                  --------------------------
	.section	.nv.info,"",@"SHT_CUDA_INFO"
	.align	4


	//----- nvinfo : EIATTR_REGCOUNT
	.align		4
        /*0000*/ 	.byte	0x04, 0x2f
        /*0002*/ 	.short	(.L_3 - .L_2)
	.align		4
.L_2:
        /*0004*/ 	.word	index@(triton_poi_fused__native_batch_norm_legit_no_training_clone_relu_35)
        /*0008*/ 	.word	0x00000016


	//----- nvinfo : EIATTR_MIN_STACK_SIZE
	.align		4
.L_3:
        /*000c*/ 	.byte	0x04, 0x12
        /*000e*/ 	.short	(.L_5 - .L_4)
	.align		4
.L_4:
        /*0010*/ 	.word	index@(triton_poi_fused__native_batch_norm_legit_no_training_clone_relu_35)
        /*0014*/ 	.word	0x00000000


	//----- nvinfo : EIATTR_FRAME_SIZE
	.align		4
.L_5:
        /*0018*/ 	.byte	0x04, 0x11
        /*001a*/ 	.short	(.L_7 - .L_6)
	.align		4
.L_6:
        /*001c*/ 	.word	index@(triton_poi_fused__native_batch_norm_legit_no_training_clone_relu_35)
        /*0020*/ 	.word	0x00000000


	//----- nvinfo : EIATTR_MIN_STACK_SIZE
	.align		4
.L_7:
        /*0024*/ 	.byte	0x04, 0x12
        /*0026*/ 	.short	(.L_9 - .L_8)
	.align		4
.L_8:
        /*0028*/ 	.word	index@(triton_poi_fused__native_batch_norm_legit_no_training_clone_relu_35)
        /*002c*/ 	.word	0x00000000
.L_9:


//--------------------- .nv.info.triton_poi_fused__native_batch_norm_legit_no_training_clone_relu_35 --------------------------
	.section	.nv.info.triton_poi_fused__native_batch_norm_legit_no_training_clone_relu_35,"",@"SHT_CUDA_INFO"
	.sectionflags	@""
	.align	4


	//----- nvinfo : EIATTR_CUDA_API_VERSION
	.align		4
        /*0000*/ 	.byte	0x04, 0x37
        /*0002*/ 	.short	(.L_11 - .L_10)
.L_10:
        /*0004*/ 	.word	0x0000007c


	//----- nvinfo : EIATTR_KPARAM_INFO
	.align		4
.L_11:
        /*0008*/ 	.byte	0x04, 0x17
        /*000a*/ 	.short	(.L_13 - .L_12)
.L_12:
        /*000c*/ 	.word	0x00000000
        /*0010*/ 	.short	0x0006
        /*0012*/ 	.short	0x0030
        /*0014*/ 	.byte	0x00, 0xf0, 0x11, 0x00


	//----- nvinfo : EIATTR_KPARAM_INFO
	.align		4
.L_13:
        /*0018*/ 	.byte	0x04, 0x17
        /*001a*/ 	.short	(.L_15 - .L_14)
.L_14:
        /*001c*/ 	.word	0x00000000
        /*0020*/ 	.short	0x0005
        /*0022*/ 	.short	0x0028
        /*0024*/ 	.byte	0x00, 0xf4, 0x21, 0x00


	//----- nvinfo : EIATTR_KPARAM_INFO
	.align		4
.L_15:
        /*0028*/ 	.byte	0x04, 0x17
        /*002a*/ 	.short	(.L_17 - .L_16)
.L_16:
        /*002c*/ 	.word	0x00000000
        /*0030*/ 	.short	0x0004
        /*0032*/ 	.short	0x0020
        /*0034*/ 	.byte	0x00, 0xf4, 0x21, 0x00


	//----- nvinfo : EIATTR_KPARAM_INFO
	.align		4
.L_17:
        /*0038*/ 	.byte	0x04, 0x17
        /*003a*/ 	.short	(.L_19 - .L_18)
.L_18:
        /*003c*/ 	.word	0x00000000
        /*0040*/ 	.short	0x0003
        /*0042*/ 	.short	0x0018
        /*0044*/ 	.byte	0x00, 0xf4, 0x21, 0x00


	//----- nvinfo : EIATTR_KPARAM_INFO
	.align		4
.L_19:
        /*0048*/ 	.byte	0x04, 0x17
        /*004a*/ 	.short	(.L_21 - .L_20)
.L_20:
        /*004c*/ 	.word	0x00000000
        /*0050*/ 	.short	0x0002
        /*0052*/ 	.short	0x0010
        /*0054*/ 	.byte	0x00, 0xf4, 0x21, 0x00


	//----- nvinfo : EIATTR_KPARAM_INFO
	.align		4
.L_21:
        /*0058*/ 	.byte	0x04, 0x17
        /*005a*/ 	.short	(.L_23 - .L_22)
.L_22:
        /*005c*/ 	.word	0x00000000
        /*0060*/ 	.short	0x0001
        /*0062*/ 	.short	0x0008
        /*0064*/ 	.byte	0x00, 0xf4, 0x21, 0x00


	//----- nvinfo : EIATTR_KPARAM_INFO
	.align		4
.L_23:
        /*0068*/ 	.byte	0x04, 0x17
        /*006a*/ 	.short	(.L_25 - .L_24)
.L_24:
        /*006c*/ 	.word	0x00000000
        /*0070*/ 	.short	0x0000
        /*0072*/ 	.short	0x0000
        /*0074*/ 	.byte	0x00, 0xf4, 0x21, 0x00


	//----- nvinfo : EIATTR_SPARSE_MMA_MASK
	.align		4
.L_25:
        /*0078*/ 	.byte	0x03, 0x50
        /*007a*/ 	.short	0x0000


	//----- nvinfo : EIATTR_MAXREG_COUNT
	.align		4
        /*007c*/ 	.byte	0x03, 0x1b
        /*007e*/ 	.short	0x00ff


	//----- nvinfo : EIATTR_EXIT_INSTR_OFFSETS
	.align		4
        /*0080*/ 	.byte	0x04, 0x1c
        /*0082*/ 	.short	(.L_27 - .L_26)


	//   ....[0]....
.L_26:
        /*0084*/ 	.word	0x000004a0


	//   ....[1]....
        /*0088*/ 	.word	0x000004c0


	//----- nvinfo : EIATTR_REQNTID
	.align		4
.L_27:
        /*008c*/ 	.byte	0x04, 0x10
        /*008e*/ 	.short	(.L_29 - .L_28)
.L_28:
        /*0090*/ 	.word	0x00000080
        /*0094*/ 	.word	0x00000001
        /*0098*/ 	.word	0x00000001


	//----- nvinfo : EIATTR_CBANK_PARAM_SIZE
	.align		4
.L_29:
        /*009c*/ 	.byte	0x03, 0x19
        /*009e*/ 	.short	0x0034


	//----- nvinfo : EIATTR_PARAM_CBANK
	.align		4
        /*00a0*/ 	.byte	0x04, 0x0a
        /*00a2*/ 	.short	(.L_31 - .L_30)
	.align		4
.L_30:
        /*00a4*/ 	.word	index@(.nv.constant0.triton_poi_fused__native_batch_norm_legit_no_training_clone_relu_35)
        /*00a8*/ 	.short	0x0210
        /*00aa*/ 	.short	0x0034


	//----- nvinfo : EIATTR_SW_WAR
	.align		4
.L_31:
        /*00ac*/ 	.byte	0x04, 0x36
        /*00ae*/ 	.short	(.L_33 - .L_32)
.L_32:
        /*00b0*/ 	.word	0x00000008
.L_33:


//--------------------- .nv.callgraph             --------------------------
	.section	.nv.callgraph,"",@"SHT_CUDA_CALLGRAPH"
	.align	4
	.sectionentsize	8
	.align		4
        /*0000*/ 	.word	0x00000000
	.align		4
        /*0004*/ 	.word	0xffffffff
	.align		4
        /*0008*/ 	.word	0x00000000
	.align		4
        /*000c*/ 	.word	0xfffffffe
	.align		4
        /*0010*/ 	.word	0x00000000
	.align		4
        /*0014*/ 	.word	0xfffffffd
	.align		4
        /*0018*/ 	.word	0x00000000
	.align		4
        /*001c*/ 	.word	0xfffffffc


//--------------------- .nv.constant4             --------------------------
	.section	.nv.constant4,"a",@progbits
	.align	8
	.align		8
.nv.constant4:
        /*0000*/ 	.dword	_$_str
	.align		8
        /*0008*/ 	.dword	_$_str_$_2


//--------------------- .text.triton_poi_fused__native_batch_norm_legit_no_training_clone_relu_35 --------------------------
	.section	.text.triton_poi_fused__native_batch_norm_legit_no_training_clone_relu_35,"ax",@progbits
	.align	128
        .global         triton_poi_fused__native_batch_norm_legit_no_training_clone_relu_35
        .type           triton_poi_fused__native_batch_norm_legit_no_training_clone_relu_35,@function
        .size           triton_poi_fused__native_batch_norm_legit_no_training_clone_relu_35,(.L_x_1 - triton_poi_fused__native_batch_norm_legit_no_training_clone_relu_35)
        .other          triton_poi_fused__native_batch_norm_legit_no_training_clone_relu_35,@"STO_CUDA_ENTRY STV_DEFAULT"
triton_poi_fused__native_batch_norm_legit_no_training_clone_relu_35:
.text.triton_poi_fused__native_batch_norm_legit_no_training_clone_relu_35:
[----:B------:R-:W0:Y:S01]  /*0000*/  LDC R1, c[0x0][0x28] ;  /* 0x00000a00ff017b82 */ /* 0x000e220000000800 */
[----:B------:R-:W1:Y:S07]  /*0010*/  S2R R0, SR_TID.X ;  /* 0x0000000000007919 */ /* 0x000e6e0000002100 */
[----:B------:R-:W2:Y:S01]  /*0020*/  LDC.64 R6, c[0x0][0x220] ;  /* 0x00008800ff067b82 */ /* 0x000ea20000000a00 */
[----:B------:R-:W-:Y:S01]  /*0030*/  ULDC.64 UR4, c[0x0][0x208] ;  /* 0x0000820000047ab9 */ /* 0x000fe20000000a00 */
[----:B------:R-:W3:Y:S06]  /*0040*/  S2R R3, SR_CTAID.X ;  /* 0x0000000000037919 */ /* 0x000eec0000002500 */
[----:B------:R-:W4:Y:S08]  /*0050*/  LDC.64 R4, c[0x0][0x210] ;  /* 0x00008400ff047b82 */ /* 0x000f300000000a00 */
[----:B------:R-:W5:Y:S08]  /*0060*/  LDC.64 R12, c[0x0][0x218] ;  /* 0x00008600ff0c7b82 */ /* 0x000f700000000a00 */
[----:B------:R-:W4:Y:S01]  /*0070*/  LDC.64 R14, c[0x0][0x228] ;  /* 0x00008a00ff0e7b82 */ /* 0x000f220000000a00 */
[----:B-1----:R-:W-:-:S04]  /*0080*/  SHF.L.U32 R0, R0, 0x1, RZ ;  /* 0x0000000100007819 */ /* 0x002fc800000006ff */
[----:B------:R-:W-:-:S04]  /*0090*/  LOP3.LUT R0, R0, 0xfe, RZ, 0xc0, !PT ;  /* 0x000000fe00007812 */ /* 0x000fc800078ec0ff */
[----:B---3--:R-:W-:-:S04]  /*00a0*/  LEA R0, R3, R0, 0x8 ;  /* 0x0000000003007211 */ /* 0x008fc800078e40ff */
[C---:B------:R-:W-:Y:S01]  /*00b0*/  ISETP.GE.AND P0, PT, R0.reuse, 0x1600, PT ;  /* 0x000016000000780c */ /* 0x040fe20003f06270 */
[----:B------:R-:W-:-:S05]  /*00c0*/  IMAD.HI R9, R0, 0x2e8ba2e9, RZ ;  /* 0x2e8ba2e900097827 */ /* 0x000fca00078e02ff */
[----:B------:R-:W-:-:S04]  /*00d0*/  SHF.R.U32.HI R10, RZ, 0x1f, R9 ;  /* 0x0000001fff0a7819 */ /* 0x000fc80000011609 */
[----:B------:R-:W-:-:S05]  /*00e0*/  LEA.HI.SX32 R3, R9, R10, 0x1c ;  /* 0x0000000a09037211 */ /* 0x000fca00078fe2ff */
[----:B------:R-:W-:Y:S01]  /*00f0*/  IMAD R8, R3, -0x58, R0 ;  /* 0xffffffa803087824 */ /* 0x000fe200078e0200 */
[----:B------:R-:W-:-:S03]  /*0100*/  CS2R R2, SRZ ;  /* 0x0000000000027805 */ /* 0x000fc6000001ff00 */
[----:B--2---:R-:W-:-:S05]  /*0110*/  IMAD.WIDE R6, R8, 0x4, R6 ;  /* 0x0000000408067825 */ /* 0x004fca00078e0206 */
[----:B------:R1:W2:Y:S01]  /*0120*/  @!P0 LDG.E.EL.64 R2, desc[UR4][R6.64] ;  /* 0x0000000406028981 */ /* 0x0002a2000c2e1b00 */
[CC--:B------:R-:W-:Y:S01]  /*0130*/  LEA.HI.SX32 R17, R9.reuse, R10.reuse, 0x1a ;  /* 0x0000000a09117211 */ /* 0x0c0fe200078fd2ff */
[----:B-----5:R-:W-:Y:S01]  /*0140*/  IMAD.WIDE R12, R8, 0x4, R12 ;  /* 0x00000004080c7825 */ /* 0x020fe200078e020c */
[----:B------:R-:W-:Y:S02]  /*0150*/  LEA.HI.SX32 R10, R9, R10, 0x18 ;  /* 0x0000000a090a7211 */ /* 0x000fe400078fc2ff */
[C---:B------:R-:W-:Y:S01]  /*0160*/  LEA.HI R9, R17.reuse, R17, RZ, 0x2 ;  /* 0x0000001111097211 */ /* 0x040fe200078f10ff */
[----:B------:R-:W-:-:S03]  /*0170*/  IMAD R11, R17, -0x160, R0 ;  /* 0xfffffea0110b7824 */ /* 0x000fc600078e0200 */
[----:B------:R-:W-:Y:S01]  /*0180*/  LOP3.LUT R16, R9, 0xfffffffc, RZ, 0xc0, !PT ;  /* 0xfffffffc09107812 */ /* 0x000fe200078ec0ff */
[----:B------:R-:W-:Y:S02]  /*0190*/  IMAD R18, R10, 0x898, R11 ;  /* 0x000008980a127824 */ /* 0x000fe400078e020b */
[----:B------:R-:W3:Y:S01]  /*01a0*/  LDC.64 R10, c[0x0][0x230] ;  /* 0x00008c00ff0a7b82 */ /* 0x000ee20000000a00 */
[----:B------:R-:W-:Y:S02]  /*01b0*/  IADD3 R16, R17, -R16, RZ ;  /* 0x8000001011107210 */ /* 0x000fe40007ffe0ff */
[----:B-1----:R-:W-:-:S05]  /*01c0*/  IADD3 R7, R18, 0x210, RZ ;  /* 0x0000021012077810 */ /* 0x002fca0007ffe0ff */
[----:B------:R-:W-:-:S04]  /*01d0*/  IMAD R7, R16, 0x1b8, R7 ;  /* 0x000001b810077824 */ /* 0x000fc800078e0207 */
[----:B----4-:R-:W-:Y:S01]  /*01e0*/  IMAD.WIDE R16, R7, 0x4, R4 ;  /* 0x0000000407107825 */ /* 0x010fe200078e0204 */
[----:B------:R-:W-:Y:S02]  /*01f0*/  CS2R R6, SRZ ;  /* 0x0000000000067805 */ /* 0x000fe4000001ff00 */
[----:B------:R-:W-:Y:S01]  /*0200*/  CS2R R4, SRZ ;  /* 0x0000000000047805 */ /* 0x000fe2000001ff00 */
[----:B0-----:R-:W-:-:S03]  /*0210*/  IMAD.WIDE R14, R8, 0x4, R14 ;  /* 0x00000004080e7825 */ /* 0x001fc600078e020e */
[----:B------:R-:W4:Y:S04]  /*0220*/  @!P0 LDG.E.EL.64 R6, desc[UR4][R12.64] ;  /* 0x000000040c068981 */ /* 0x000f28000c2e1b00 */
[----:B------:R-:W4:Y:S01]  /*0230*/  @!P0 LDG.E.64 R4, desc[UR4][R16.64] ;  /* 0x0000000410048981 */ /* 0x000f22000c1e1b00 */
[----:B---3--:R-:W-:Y:S01]  /*0240*/  IMAD.WIDE R18, R8, 0x4, R10 ;  /* 0x0000000408127825 */ /* 0x008fe200078e020a */
[----:B------:R-:W-:Y:S02]  /*0250*/  CS2R R10, SRZ ;  /* 0x00000000000a7805 */ /* 0x000fe4000001ff00 */
[----:B------:R-:W-:-:S04]  /*0260*/  CS2R R8, SRZ ;  /* 0x0000000000087805 */ /* 0x000fc8000001ff00 */
[----:B------:R0:W3:Y:S04]  /*0270*/  @!P0 LDG.E.EL.64 R10, desc[UR4][R14.64] ;  /* 0x000000040e0a8981 */ /* 0x0000e8000c2e1b00 */
[----:B------:R-:W3:Y:S01]  /*0280*/  @!P0 LDG.E.EL.64 R8, desc[UR4][R18.64] ;  /* 0x0000000412088981 */ /* 0x000ee2000c2e1b00 */
[----:B0-----:R-:W-:Y:S01]  /*0290*/  HFMA2.MMA R14, -RZ, RZ, 1.625, 0 ;  /* 0x3e800000ff0e7435 */ /* 0x001fe200000001ff */
[----:B--2---:R-:W-:Y:S01]  /*02a0*/  FADD R2, R2, 0.0010000000474974513054 ;  /* 0x3a83126f02027421 */ /* 0x004fe20000000000 */
[----:B------:R-:W-:-:S03]  /*02b0*/  FADD R3, R3, 0.0010000000474974513054 ;  /* 0x3a83126f03037421 */ /* 0x000fc60000000000 */
[----:B------:R-:W0:Y:S08]  /*02c0*/  MUFU.SQRT R12, R2 ;  /* 0x00000002000c7308 */ /* 0x000e300000002000 */
[----:B------:R1:W2:Y:S01]  /*02d0*/  MUFU.SQRT R13, R3 ;  /* 0x00000003000d7308 */ /* 0x0002a20000002000 */
[C---:B0-----:R-:W-:Y:S02]  /*02e0*/  FSETP.GT.AND P1, PT, R12.reuse, 8.50705917302346158658e+37, PT ;  /* 0x7e8000000c00780b */ /* 0x041fe40003f24000 */
[----:B------:R-:W-:Y:S01]  /*02f0*/  FSETP.GEU.AND P3, PT, R12, 1.175494350822287508e-38, PT ;  /* 0x008000000c00780b */ /* 0x000fe20003f6e000 */
[----:B-1----:R-:W0:Y:S01]  /*0300*/  LDC.64 R2, c[0x0][0x238] ;  /* 0x00008e00ff027b82 */ /* 0x002e220000000a00 */
[----:B------:R-:W-:-:S02]  /*0310*/  FSEL R15, R14, 1, P1 ;  /* 0x3f8000000e0f7808 */ /* 0x000fc40000800000 */
[C---:B--2---:R-:W-:Y:S02]  /*0320*/  FSETP.GT.AND P2, PT, R13.reuse, 8.50705917302346158658e+37, PT ;  /* 0x7e8000000d00780b */ /* 0x044fe40003f44000 */
[----:B------:R-:W-:Y:S02]  /*0330*/  FSETP.GEU.AND P4, PT, R13, 1.175494350822287508e-38, PT ;  /* 0x008000000d00780b */ /* 0x000fe40003f8e000 */
[----:B------:R-:W-:-:S03]  /*0340*/  FSEL R14, R14, 1, P2 ;  /* 0x3f8000000e0e7808 */ /* 0x000fc60001000000 */
[----:B------:R-:W-:Y:S02]  /*0350*/  @P1 FMUL R12, R12, 0.25 ;  /* 0x3e8000000c0c1820 */ /* 0x000fe40000400000 */
[----:B------:R-:W-:Y:S01]  /*0360*/  @!P3 FMUL R15, R15, 16777216 ;  /* 0x4b8000000f0fb820 */ /* 0x000fe20000400000 */
[----:B----4-:R-:W-:Y:S01]  /*0370*/  FADD R5, -R7, R5 ;  /* 0x0000000507057221 */ /* 0x010fe20000000100 */
[----:B------:R-:W-:Y:S01]  /*0380*/  @!P3 FMUL R12, R12, 16777216 ;  /* 0x4b8000000c0cb820 */ /* 0x000fe20000400000 */
[----:B------:R-:W-:Y:S01]  /*0390*/  FADD R4, -R6, R4 ;  /* 0x0000000406047221 */ /* 0x000fe20000000100 */
[----:B------:R-:W-:-:S04]  /*03a0*/  @P2 FMUL R13, R13, 0.25 ;  /* 0x3e8000000d0d2820 */ /* 0x000fc80000400000 */
[----:B------:R-:W1:Y:S01]  /*03b0*/  MUFU.RCP R12, R12 ;  /* 0x0000000c000c7308 */ /* 0x000e620000001000 */
[----:B------:R-:W-:Y:S01]  /*03c0*/  @!P4 FMUL R14, R14, 16777216 ;  /* 0x4b8000000e0ec820 */ /* 0x000fe20000400000 */
[----:B------:R-:W-:Y:S01]  /*03d0*/  @!P4 FMUL R13, R13, 16777216 ;  /* 0x4b8000000d0dc820 */ /* 0x000fe20000400000 */
[----:B0-----:R-:W-:-:S05]  /*03e0*/  IMAD.WIDE R2, R0, 0x4, R2 ;  /* 0x0000000400027825 */ /* 0x001fca00078e0202 */
[----:B------:R-:W0:Y:S01]  /*03f0*/  MUFU.RCP R13, R13 ;  /* 0x0000000d000d7308 */ /* 0x000e220000001000 */
[----:B-1----:R-:W-:-:S04]  /*0400*/  FMUL R15, R12, R15 ;  /* 0x0000000f0c0f7220 */ /* 0x002fc80000400000 */
[----:B------:R-:W-:Y:S01]  /*0410*/  FMUL R15, R4, R15 ;  /* 0x0000000f040f7220 */ /* 0x000fe20000400000 */
[----:B0-----:R-:W-:-:S03]  /*0420*/  FMUL R14, R13, R14 ;  /* 0x0000000e0d0e7220 */ /* 0x001fc60000400000 */
[----:B---3--:R-:W-:Y:S01]  /*0430*/  FFMA R8, R15, R10, R8 ;  /* 0x0000000a0f087223 */ /* 0x008fe20000000008 */
[----:B------:R-:W-:-:S04]  /*0440*/  FMUL R14, R5, R14 ;  /* 0x0000000e050e7220 */ /* 0x000fc80000400000 */
[----:B------:R-:W-:Y:S01]  /*0450*/  FSETP.GEU.AND P1, PT, R8, RZ, PT ;  /* 0x000000ff0800720b */ /* 0x000fe20003f2e000 */
[----:B------:R-:W-:-:S03]  /*0460*/  FFMA R9, R14, R11, R9 ;  /* 0x0000000b0e097223 */ /* 0x000fc60000000009 */
[----:B------:R-:W-:Y:S02]  /*0470*/  FSEL R8, R8, RZ, P1 ;  /* 0x000000ff08087208 */ /* 0x000fe40000800000 */
[----:B------:R-:W-:-:S04]  /*0480*/  FSETP.GEU.AND P2, PT, R9, RZ, PT ;  /* 0x000000ff0900720b */ /* 0x000fc80003f4e000 */
[----:B------:R-:W-:Y:S01]  /*0490*/  FSEL R9, R9, RZ, P2 ;  /* 0x000000ff09097208 */ /* 0x000fe20001000000 */
[----:B------:R-:W-:Y:S08]  /*04a0*/  @P0 EXIT ;  /* 0x000000000000094d */ /* 0x000ff00003800000 */
[----:B------:R-:W-:Y:S01]  /*04b0*/  STG.E.64 desc[UR4][R2.64], R8 ;  /* 0x0000000802007986 */ /* 0x000fe2000c101b04 */
[----:B------:R-:W-:Y:S05]  /*04c0*/  EXIT ;  /* 0x000000000000794d */ /* 0x000fea0003800000 */
.L_x_0:
[----:B------:R-:W-:-:S00]  /*04d0*/  BRA `(.L_x_0) ;  /* 0xfffffffc00fc7947 */ /* 0x000fc0000383ffff */
[----:B------:R-:W-:-:S00]  /*04e0*/  NOP ;  /* 0x0000000000007918 */ /* 0x000fc00000000000 */
        /* <DEDUP_REMOVED lines=9> */
.L_x_1:


//--------------------- .nv.global.init           --------------------------
	.section	.nv.global.init,"aw",@progbits
.nv.global.init:
	.type		_$_str,@object
	.size		_$_str,(_$_str_$_2 - _$_str)
_$_str:
        /*0000*/ 	.byte	0x5f, 0x5f, 0x43, 0x55, 0x44, 0x41, 0x5f, 0x46, 0x54, 0x5a, 0x00
	.type		_$_str_$_2,@object
	.size		_$_str_$_2,(.L_1 - _$_str_$_2)
_$_str_$_2:
        /*000b*/ 	.byte	0x5f, 0x5f, 0x43, 0x55, 0x44, 0x41, 0x5f, 0x50, 0x52, 0x45, 0x43, 0x5f, 0x53, 0x51, 0x52, 0x54
        /*001b*/ 	.byte	0x00
.L_1:


//--------------------- .nv.constant0.triton_poi_fused__native_batch_norm_legit_no_training_clone_relu_35 --------------------------
	.section	.nv.constant0.triton_poi_fused__native_batch_norm_legit_no_training_clone_relu_35,"a",@progbits
	.sectionflags	@""
	.align	4
.nv.constant0.triton_poi_fused__native_batch_norm_legit_no_training_clone_relu_35:
	.zero		580
